//
// Generated by NVIDIA NVVM Compiler
//
// Compiler Build ID: CL-36424714
// Cuda compilation tools, release 13.0, V13.0.88
// Based on NVVM 20.0.0
//

.version 9.0
.target sm_100
.address_size 64

	// .globl	_Z6repeatPcS_Pi

.visible .entry _Z6repeatPcS_Pi(
	.param .u64 .ptr .align 1 _Z6repeatPcS_Pi_param_0,
	.param .u64 .ptr .align 1 _Z6repeatPcS_Pi_param_1,
	.param .u64 .ptr .align 1 _Z6repeatPcS_Pi_param_2
)
{
	.reg .pred 	%p<3>;
	.reg .b16 	%rs<2>;
	.reg .b32 	%r<12>;
	.reg .b64 	%rd<11>;

	ld.param.u64 	%rd4, [_Z6repeatPcS_Pi_param_0];
	ld.param.u64 	%rd5, [_Z6repeatPcS_Pi_param_1];
	ld.param.u64 	%rd6, [_Z6repeatPcS_Pi_param_2];
	cvta.to.global.u64 	%rd1, %rd6;
	ld.global.u32 	%r1, [%rd1];
	setp.lt.s32 	%p1, %r1, 1;
	@%p1 bra 	$L__BB0_3;
	mov.u32 	%r8, %tid.x;
	mul.lo.s32 	%r11, %r1, %r8;
	cvta.to.global.u64 	%rd2, %rd5;
	cvta.to.global.u64 	%rd3, %rd4;
	mov.b32 	%r10, 0;
$L__BB0_2:
	cvt.u64.u32 	%rd7, %r10;
	add.s64 	%rd8, %rd2, %rd7;
	ld.global.u8 	%rs1, [%rd8];
	cvt.u64.u32 	%rd9, %r11;
	add.s64 	%rd10, %rd3, %rd9;
	st.global.u8 	[%rd10], %rs1;
	add.s32 	%r11, %r11, 1;
	add.s32 	%r10, %r10, 1;
	ld.global.u32 	%r9, [%rd1];
	setp.lt.s32 	%p2, %r10, %r9;
	@%p2 bra 	$L__BB0_2;
$L__BB0_3:
	ret;

}


// ===== COMPILED SASS (sm_100) =====

	.target	sm_100

	.elftype	@"ET_EXEC"


//--------------------- .note.nv.tkinfo           --------------------------
	.section	.note.nv.tkinfo,"",@"SHT_NOTE"
	.sectionflags	@"SHF_NOTE_NV_TKINFO"
	.tkinfo
        /*0018*/ 	.word	0x00000002
        /*0030*/ 	.string	""
        /*0030*/ 	.string	"ptxas"
        /*0030*/ 	.string	"Cuda compilation tools, release 13.0, V13.0.88"
        /*0030*/ 	.string	"Build cuda_13.0.r13.0/compiler.36424714_0"
        /*0030*/ 	.string	"-arch sm_100 -m 64 "



//--------------------- .note.nv.cuinfo           --------------------------
	.section	.note.nv.cuinfo,"",@"SHT_NOTE"
	.sectionflags	@"SHF_NOTE_NV_CUINFO"
        /*0018*/ 	.short	0x0002
        /*001a*/ 	.short	0x0064
        /*001c*/ 	.short	0x0082
	.zero		2


//--------------------- .nv.info                  --------------------------
	.section	.nv.info,"",@"SHT_CUDA_INFO"
	.align	4


	//----- nvinfo : EIATTR_REGCOUNT
	.align		4
        /*0000*/ 	.byte	0x04, 0x2f
        /*0002*/ 	.short	(.L_1 - .L_0)
	.align		4
.L_0:
        /*0004*/ 	.word	index@(_Z6repeatPcS_Pi)
        /*0008*/ 	.word	0x0000000b


	//----- nvinfo : EIATTR_FRAME_SIZE
	.align		4
.L_1:
        /*000c*/ 	.byte	0x04, 0x11
        /*000e*/ 	.short	(.L_3 - .L_2)
	.align		4
.L_2:
        /*0010*/ 	.word	index@(_Z6repeatPcS_Pi)
        /*0014*/ 	.word	0x00000000


	//----- nvinfo : EIATTR_MIN_STACK_SIZE
	.align		4
.L_3:
        /*0018*/ 	.byte	0x04, 0x12
        /*001a*/ 	.short	(.L_5 - .L_4)
	.align		4
.L_4:
        /*001c*/ 	.word	index@(_Z6repeatPcS_Pi)
        /*0020*/ 	.word	0x00000000
.L_5:


//--------------------- .nv.compat                --------------------------
	.section	.nv.compat,"",@"SHT_CUDA_COMPAT_INFO"
	.align	4
        /*0000*/ 	.byte	0x02, 0x09, 0x00, 0x00, 0x02, 0x02, 0x01, 0x00, 0x02, 0x05, 0x05, 0x00, 0x03, 0x07, 0x01, 0x01
        /*0010*/ 	.byte	0x02, 0x03, 0x00, 0x00, 0x02, 0x06, 0x01, 0x00, 0x04, 0x0b, 0x08, 0x00, 0x09, 0x00, 0x00, 0x00
        /*0020*/ 	.byte	0x00, 0x00, 0x00, 0x00


//--------------------- .nv.info._Z6repeatPcS_Pi  --------------------------
	.section	.nv.info._Z6repeatPcS_Pi,"",@"SHT_CUDA_INFO"
	.sectionflags	@""
	.align	4


	//----- nvinfo : EIATTR_CUDA_API_VERSION
	.align		4
        /*0000*/ 	.byte	0x04, 0x37
        /*0002*/ 	.short	(.L_7 - .L_6)
.L_6:
        /*0004*/ 	.word	0x00000082


	//----- nvinfo : EIATTR_KPARAM_INFO
	.align		4
.L_7:
        /*0008*/ 	.byte	0x04, 0x17
        /*000a*/ 	.short	(.L_9 - .L_8)
.L_8:
        /*000c*/ 	.word	0x00000000
        /*0010*/ 	.short	0x0002
        /*0012*/ 	.short	0x0010
        /*0014*/ 	.byte	0x00, 0xf5, 0x21, 0x00


	//----- nvinfo : EIATTR_KPARAM_INFO
	.align		4
.L_9:
        /*0018*/ 	.byte	0x04, 0x17
        /*001a*/ 	.short	(.L_11 - .L_10)
.L_10:
        /*001c*/ 	.word	0x00000000
        /*0020*/ 	.short	0x0001
        /*0022*/ 	.short	0x0008
        /*0024*/ 	.byte	0x00, 0xf5, 0x21, 0x00


	//----- nvinfo : EIATTR_KPARAM_INFO
	.align		4
.L_11:
        /*0028*/ 	.byte	0x04, 0x17
        /*002a*/ 	.short	(.L_13 - .L_12)
.L_12:
        /*002c*/ 	.word	0x00000000
        /*0030*/ 	.short	0x0000
        /*0032*/ 	.short	0x0000
        /*0034*/ 	.byte	0x00, 0xf5, 0x21, 0x00


	//----- nvinfo : EIATTR_SPARSE_MMA_MASK
	.align		4
.L_13:
        /*0038*/ 	.byte	0x03, 0x50
        /*003a*/ 	.short	0x0000


	//----- nvinfo : EIATTR_MAXREG_COUNT
	.align		4
        /*003c*/ 	.byte	0x03, 0x1b
        /*003e*/ 	.short	0x00ff


	//----- nvinfo : EIATTR_MERCURY_ISA_VERSION
	.align		4
        /*0040*/ 	.byte	0x03, 0x5f
        /*0042*/ 	.short	0x0101


	//----- nvinfo : EIATTR_VRC_CTA_INIT_COUNT
	.align		4
        /*0044*/ 	.byte	0x02, 0x4a
	.zero		1
	.zero		1


	//----- nvinfo : EIATTR_EXIT_INSTR_OFFSETS
	.align		4
        /*0048*/ 	.byte	0x04, 0x1c
        /*004a*/ 	.short	(.L_15 - .L_14)


	//   ....[0]....
.L_14:
        /*004c*/ 	.word	0x00000050


	//   ....[1]....
        /*0050*/ 	.word	0x00000170


	//----- nvinfo : EIATTR_CBANK_PARAM_SIZE
	.align		4
.L_15:
        /*0054*/ 	.byte	0x03, 0x19
        /*0056*/ 	.short	0x0018


	//----- nvinfo : EIATTR_PARAM_CBANK
	.align		4
        /*0058*/ 	.byte	0x04, 0x0a
        /*005a*/ 	.short	(.L_17 - .L_16)
	.align		4
.L_16:
        /*005c*/ 	.word	index@(.nv.constant0._Z6repeatPcS_Pi)
        /*0060*/ 	.short	0x0380
        /*0062*/ 	.short	0x0018


	//----- nvinfo : EIATTR_SW_WAR
	.align		4
.L_17:
        /*0064*/ 	.byte	0x04, 0x36
        /*0066*/ 	.short	(.L_19 - .L_18)
.L_18:
        /*0068*/ 	.word	0x00000008
.L_19:


//--------------------- .nv.callgraph             --------------------------
	.section	.nv.callgraph,"",@"SHT_CUDA_CALLGRAPH"
	.align	4
	.sectionentsize	8
	.align		4
        /*0000*/ 	.word	0x00000000
	.align		4
        /*0004*/ 	.word	0xffffffff
	.align		4
        /*0008*/ 	.word	0x00000000
	.align		4
        /*000c*/ 	.word	0xfffffffe
	.align		4
        /*0010*/ 	.word	0x00000000
	.align		4
        /*0014*/ 	.word	0xfffffffd
	.align		4
        /*0018*/ 	.word	0x00000000
	.align		4
        /*001c*/ 	.word	0xfffffffc


//--------------------- .text._Z6repeatPcS_Pi     --------------------------
	.section	.text._Z6repeatPcS_Pi,"ax",@progbits
	.align	128
        .global         _Z6repeatPcS_Pi
        .type           _Z6repeatPcS_Pi,@function
        .size           _Z6repeatPcS_Pi,(.L_x_2 - _Z6repeatPcS_Pi)
        .other          _Z6repeatPcS_Pi,@"STO_CUDA_ENTRY STV_DEFAULT"
_Z6repeatPcS_Pi:
.text._Z6repeatPcS_Pi:
[----:B------:R-:W-:Y:S08]  /*0000*/  LDC R1, c[0x0][0x37c] ;  /* 0x0000df00ff017b82 */ /* 0x000ff00000000800 */
[----:B------:R-:W0:Y:S01]  /*0010*/  LDC.64 R2, c[0x0][0x390] ;  /* 0x0000e400ff027b82 */ /* 0x000e220000000a00 */
[----:B------:R-:W0:Y:S02]  /*0020*/  LDCU.64 UR6, c[0x0][0x358] ;  /* 0x00006b00ff0677ac */ /* 0x000e240008000a00 */
[----:B0-----:R-:W2:Y:S02]  /*0030*/  LDG.E R0, desc[UR6][R2.64] ;  /* 0x0000000602007981 */ /* 0x001ea4000c1e1900 */
[----:B--2---:R-:W-:-:S13]  /*0040*/  ISETP.GE.AND P0, PT, R0, 0x1, PT ;  /* 0x000000010000780c */ /* 0x004fda0003f06270 */
[----:B------:R-:W-:Y:S05]  /*0050*/  @!P0 EXIT ;  /* 0x000000000000894d */ /* 0x000fea0003800000 */
[----:B------:R-:W0:Y:S01]  /*0060*/  S2R R5, SR_TID.X ;  /* 0x0000000000057919 */ /* 0x000e220000002100 */
[----:B------:R-:W1:Y:S01]  /*0070*/  LDCU.128 UR12, c[0x0][0x380] ;  /* 0x00007000ff0c77ac */ /* 0x000e620008000c00 */
[----:B------:R-:W-:Y:S01]  /*0080*/  UMOV UR4, URZ ;  /* 0x000000ff00047c82 */ /* 0x000fe20008000000 */
[----:B01----:R-:W-:-:S07]  /*0090*/  IMAD R0, R0, R5, RZ ;  /* 0x0000000500007224 */ /* 0x003fce00078e02ff */
.L_x_0:
[----:B------:R-:W-:-:S04]  /*00a0*/  UIADD3 UR5, UP0, UPT, UR4, UR14, URZ ;  /* 0x0000000e04057290 */ /* 0x000fc8000ff1e0ff */
[----:B------:R-:W-:Y:S02]  /*00b0*/  UIADD3.X UR8, UPT, UPT, URZ, UR15, URZ, UP0, !UPT ;  /* 0x0000000fff087290 */ /* 0x000fe400087fe4ff */
[----:B------:R-:W-:-:S04]  /*00c0*/  IMAD.U32 R4, RZ, RZ, UR5 ;  /* 0x00000005ff047e24 */ /* 0x000fc8000f8e00ff */
[----:B------:R-:W-:-:S06]  /*00d0*/  IMAD.U32 R5, RZ, RZ, UR8 ;  /* 0x00000008ff057e24 */ /* 0x000fcc000f8e00ff */
[----:B------:R-:W2:Y:S01]  /*00e0*/  LDG.E.U8 R5, desc[UR6][R4.64] ;  /* 0x0000000604057981 */ /* 0x000ea2000c1e1100 */
[----:B------:R-:W-:-:S04]  /*00f0*/  IADD3 R6, P0, PT, R0, UR12, RZ ;  /* 0x0000000c00067c10 */ /* 0x000fc8000ff1e0ff */
[----:B------:R-:W-:-:S05]  /*0100*/  IADD3.X R7, PT, PT, RZ, UR13, RZ, P0, !PT ;  /* 0x0000000dff077c10 */ /* 0x000fca00087fe4ff */
[----:B--2---:R0:W-:Y:S04]  /*0110*/  STG.E.U8 desc[UR6][R6.64], R5 ;  /* 0x0000000506007986 */ /* 0x0041e8000c101106 */
[----:B------:R-:W2:Y:S01]  /*0120*/  LDG.E R8, desc[UR6][R2.64] ;  /* 0x0000000602087981 */ /* 0x000ea2000c1e1900 */
[----:B------:R-:W-:Y:S01]  /*0130*/  UIADD3 UR4, UPT, UPT, UR4, 0x1, URZ ;  /* 0x0000000104047890 */ /* 0x000fe2000fffe0ff */
[----:B------:R-:W-:-:S05]  /*0140*/  VIADD R0, R0, 0x1 ;  /* 0x0000000100007836 */ /* 0x000fca0000000000 */
[----:B--2---:R-:W-:-:S13]  /*0150*/  ISETP.LE.AND P0, PT, R8, UR4, PT ;  /* 0x0000000408007c0c */ /* 0x004fda000bf03270 */
[----:B0-----:R-:W-:Y:S05]  /*0160*/  @!P0 BRA `(.L_x_0) ;  /* 0xfffffffc00cc8947 */ /* 0x001fea000383ffff */
[----:B------:R-:W-:Y:S05]  /*0170*/  EXIT ;  /* 0x000000000000794d */ /* 0x000fea0003800000 */
.L_x_1:
[----:B------:R-:W-:-:S00]  /*0180*/  BRA `(.L_x_1) ;  /* 0xfffffffc00fc7947 */ /* 0x000fc0000383ffff */
[----:B------:R-:W-:-:S00]  /*0190*/  NOP ;  /* 0x0000000000007918 */ /* 0x000fc00000000000 */
        /* <DEDUP_REMOVED lines=14> */
.L_x_2:


//--------------------- .nv.shared.reserved.0     --------------------------
	.section	.nv.shared.reserved.0,"aw",@nobits
	.weak		__nv_reservedSMEM_offset_0_alias
	.size		__nv_reservedSMEM_offset_0_alias, 0, 64
	.other		__nv_reservedSMEM_offset_0_alias,@"STO_CUDA_RESERVED_SHARED STV_DEFAULT"
__nv_reservedSMEM_offset_0_alias:
	.zero		0
	.zero		64


//--------------------- .nv.constant0._Z6repeatPcS_Pi --------------------------
	.section	.nv.constant0._Z6repeatPcS_Pi,"a",@progbits
	.sectionflags	@""
	.align	4
.nv.constant0._Z6repeatPcS_Pi:
	.zero		920


//--------------------- SYMBOLS --------------------------

	.type		.nv.reservedSmem.offset0,@object
	.size		.nv.reservedSmem.offset0,0x4
